//
// Generated by NVIDIA NVVM Compiler
//
// Compiler Build ID: CL-36424714
// Cuda compilation tools, release 13.0, V13.0.88
// Based on NVVM 20.0.0
//

.version 9.0
.target sm_100
.address_size 64

	// .globl	_Z6kernelPi

.visible .entry _Z6kernelPi(
	.param .u64 .ptr .align 1 _Z6kernelPi_param_0
)
{
	.reg .pred 	%p<10>;
	.reg .b32 	%r<21>;
	.reg .b32 	%f<79>;
	.reg .b64 	%rd<5>;

	ld.param.u64 	%rd1, [_Z6kernelPi_param_0];
	mov.u32 	%r6, %ctaid.x;
	mov.u32 	%r7, %ctaid.y;
	mov.u32 	%r8, %nctaid.x;
	mad.lo.s32 	%r1, %r7, %r8, %r6;
	cvt.rn.f32.u32 	%f35, %r6;
	mov.f32 	%f36, 0f43FA0000;
	sub.f32 	%f37, %f36, %f35;
	mul.f32 	%f38, %f37, 0f3FC00000;
	div.rn.f32 	%f78, %f38, 0f43FA0000;
	cvt.rn.f32.u32 	%f39, %r7;
	sub.f32 	%f40, %f36, %f39;
	mul.f32 	%f41, %f40, 0f3FC00000;
	div.rn.f32 	%f77, %f41, 0f43FA0000;
	mov.b32 	%r19, 0;
	bra.uni 	$L__BB0_9;
$L__BB0_1:
	sub.f32 	%f48, %f33, %f34;
	mul.f32 	%f49, %f31, %f32;
	fma.rn.f32 	%f50, %f31, %f32, %f49;
	add.f32 	%f3, %f48, 0fBF4CCCCD;
	add.f32 	%f4, %f50, 0f3E1FBE77;
	mul.f32 	%f5, %f3, %f3;
	mul.f32 	%f6, %f4, %f4;
	add.f32 	%f51, %f5, %f6;
	setp.gt.f32 	%p2, %f51, 0f447A0000;
	@%p2 bra 	$L__BB0_10;
	sub.f32 	%f52, %f5, %f6;
	mul.f32 	%f53, %f3, %f4;
	fma.rn.f32 	%f54, %f3, %f4, %f53;
	add.f32 	%f7, %f52, 0fBF4CCCCD;
	add.f32 	%f8, %f54, 0f3E1FBE77;
	mul.f32 	%f9, %f7, %f7;
	mul.f32 	%f10, %f8, %f8;
	add.f32 	%f55, %f9, %f10;
	setp.gt.f32 	%p3, %f55, 0f447A0000;
	@%p3 bra 	$L__BB0_10;
	sub.f32 	%f56, %f9, %f10;
	mul.f32 	%f57, %f7, %f8;
	fma.rn.f32 	%f58, %f7, %f8, %f57;
	add.f32 	%f11, %f56, 0fBF4CCCCD;
	add.f32 	%f12, %f58, 0f3E1FBE77;
	mul.f32 	%f13, %f11, %f11;
	mul.f32 	%f14, %f12, %f12;
	add.f32 	%f59, %f13, %f14;
	setp.gt.f32 	%p4, %f59, 0f447A0000;
	@%p4 bra 	$L__BB0_10;
	sub.f32 	%f60, %f13, %f14;
	mul.f32 	%f61, %f11, %f12;
	fma.rn.f32 	%f62, %f11, %f12, %f61;
	add.f32 	%f15, %f60, 0fBF4CCCCD;
	add.f32 	%f16, %f62, 0f3E1FBE77;
	mul.f32 	%f17, %f15, %f15;
	mul.f32 	%f18, %f16, %f16;
	add.f32 	%f63, %f17, %f18;
	setp.gt.f32 	%p5, %f63, 0f447A0000;
	@%p5 bra 	$L__BB0_10;
	sub.f32 	%f64, %f17, %f18;
	mul.f32 	%f65, %f15, %f16;
	fma.rn.f32 	%f66, %f15, %f16, %f65;
	add.f32 	%f19, %f64, 0fBF4CCCCD;
	add.f32 	%f20, %f66, 0f3E1FBE77;
	mul.f32 	%f21, %f19, %f19;
	mul.f32 	%f22, %f20, %f20;
	add.f32 	%f67, %f21, %f22;
	setp.gt.f32 	%p6, %f67, 0f447A0000;
	@%p6 bra 	$L__BB0_10;
	sub.f32 	%f68, %f21, %f22;
	mul.f32 	%f69, %f19, %f20;
	fma.rn.f32 	%f70, %f19, %f20, %f69;
	add.f32 	%f23, %f68, 0fBF4CCCCD;
	add.f32 	%f24, %f70, 0f3E1FBE77;
	mul.f32 	%f25, %f23, %f23;
	mul.f32 	%f26, %f24, %f24;
	add.f32 	%f71, %f25, %f26;
	setp.gt.f32 	%p7, %f71, 0f447A0000;
	@%p7 bra 	$L__BB0_10;
	sub.f32 	%f72, %f25, %f26;
	mul.f32 	%f73, %f23, %f24;
	fma.rn.f32 	%f74, %f23, %f24, %f73;
	add.f32 	%f78, %f72, 0fBF4CCCCD;
	add.f32 	%f77, %f74, 0f3E1FBE77;
	mul.f32 	%f75, %f77, %f77;
	fma.rn.f32 	%f76, %f78, %f78, %f75;
	setp.gt.f32 	%p8, %f76, 0f447A0000;
	@%p8 bra 	$L__BB0_10;
	add.s32 	%r19, %r19, 8;
	setp.eq.s32 	%p9, %r19, 200;
	mov.b32 	%r20, 255;
	@%p9 bra 	$L__BB0_10;
$L__BB0_9:
	mul.f32 	%f42, %f78, %f78;
	mul.f32 	%f43, %f77, %f77;
	sub.f32 	%f44, %f42, %f43;
	mul.f32 	%f45, %f78, %f77;
	fma.rn.f32 	%f46, %f78, %f77, %f45;
	add.f32 	%f31, %f44, 0fBF4CCCCD;
	add.f32 	%f32, %f46, 0f3E1FBE77;
	mul.f32 	%f33, %f31, %f31;
	mul.f32 	%f34, %f32, %f32;
	add.f32 	%f47, %f33, %f34;
	setp.leu.f32 	%p1, %f47, 0f447A0000;
	mov.b32 	%r20, 0;
	@%p1 bra 	$L__BB0_1;
$L__BB0_10:
	cvta.to.global.u64 	%rd2, %rd1;
	mul.lo.s32 	%r18, %r1, 3;
	mul.wide.s32 	%rd3, %r18, 4;
	add.s64 	%rd4, %rd2, %rd3;
	st.global.u32 	[%rd4], %r20;
	st.global.u32 	[%rd4+4], %r20;
	st.global.u32 	[%rd4+8], %r20;
	ret;

}


// ===== COMPILED SASS (sm_100) =====

	.target	sm_100

	.elftype	@"ET_EXEC"


//--------------------- .note.nv.tkinfo           --------------------------
	.section	.note.nv.tkinfo,"",@"SHT_NOTE"
	.sectionflags	@"SHF_NOTE_NV_TKINFO"
	.tkinfo
        /*0018*/ 	.word	0x00000002
        /*0030*/ 	.string	""
        /*0030*/ 	.string	"ptxas"
        /*0030*/ 	.string	"Cuda compilation tools, release 13.0, V13.0.88"
        /*0030*/ 	.string	"Build cuda_13.0.r13.0/compiler.36424714_0"
        /*0030*/ 	.string	"-arch sm_100 -m 64 "



//--------------------- .note.nv.cuinfo           --------------------------
	.section	.note.nv.cuinfo,"",@"SHT_NOTE"
	.sectionflags	@"SHF_NOTE_NV_CUINFO"
        /*0018*/ 	.short	0x0002
        /*001a*/ 	.short	0x0064
        /*001c*/ 	.short	0x0082
	.zero		2


//--------------------- .nv.info                  --------------------------
	.section	.nv.info,"",@"SHT_CUDA_INFO"
	.align	4


	//----- nvinfo : EIATTR_REGCOUNT
	.align		4
        /*0000*/ 	.byte	0x04, 0x2f
        /*0002*/ 	.short	(.L_1 - .L_0)
	.align		4
.L_0:
        /*0004*/ 	.word	index@(_Z6kernelPi)
        /*0008*/ 	.word	0x00000012


	//----- nvinfo : EIATTR_FRAME_SIZE
	.align		4
.L_1:
        /*000c*/ 	.byte	0x04, 0x11
        /*000e*/ 	.short	(.L_3 - .L_2)
	.align		4
.L_2:
        /*0010*/ 	.word	index@($__internal_0_$__cuda_sm3x_div_rn_noftz_f32_slowpath)
        /*0014*/ 	.word	0x00000000


	//----- nvinfo : EIATTR_FRAME_SIZE
	.align		4
.L_3:
        /*0018*/ 	.byte	0x04, 0x11
        /*001a*/ 	.short	(.L_5 - .L_4)
	.align		4
.L_4:
        /*001c*/ 	.word	index@(_Z6kernelPi)
        /*0020*/ 	.word	0x00000000


	//----- nvinfo : EIATTR_MIN_STACK_SIZE
	.align		4
.L_5:
        /*0024*/ 	.byte	0x04, 0x12
        /*0026*/ 	.short	(.L_7 - .L_6)
	.align		4
.L_6:
        /*0028*/ 	.word	index@(_Z6kernelPi)
        /*002c*/ 	.word	0x00000000
.L_7:


//--------------------- .nv.compat                --------------------------
	.section	.nv.compat,"",@"SHT_CUDA_COMPAT_INFO"
	.align	4
        /*0000*/ 	.byte	0x02, 0x09, 0x00, 0x00, 0x02, 0x02, 0x01, 0x00, 0x02, 0x05, 0x05, 0x00, 0x03, 0x07, 0x01, 0x01
        /*0010*/ 	.byte	0x02, 0x03, 0x00, 0x00, 0x02, 0x06, 0x01, 0x00, 0x04, 0x0b, 0x08, 0x00, 0x01, 0x00, 0x00, 0x00
        /*0020*/ 	.byte	0x00, 0x00, 0x00, 0x00


//--------------------- .nv.info._Z6kernelPi      --------------------------
	.section	.nv.info._Z6kernelPi,"",@"SHT_CUDA_INFO"
	.sectionflags	@""
	.align	4


	//----- nvinfo : EIATTR_CUDA_API_VERSION
	.align		4
        /*0000*/ 	.byte	0x04, 0x37
        /*0002*/ 	.short	(.L_9 - .L_8)
.L_8:
        /*0004*/ 	.word	0x00000082


	//----- nvinfo : EIATTR_KPARAM_INFO
	.align		4
.L_9:
        /*0008*/ 	.byte	0x04, 0x17
        /*000a*/ 	.short	(.L_11 - .L_10)
.L_10:
        /*000c*/ 	.word	0x00000000
        /*0010*/ 	.short	0x0000
        /*0012*/ 	.short	0x0000
        /*0014*/ 	.byte	0x00, 0xf5, 0x21, 0x00


	//----- nvinfo : EIATTR_SPARSE_MMA_MASK
	.align		4
.L_11:
        /*0018*/ 	.byte	0x03, 0x50
        /*001a*/ 	.short	0x0000


	//----- nvinfo : EIATTR_MAXREG_COUNT
	.align		4
        /*001c*/ 	.byte	0x03, 0x1b
        /*001e*/ 	.short	0x00ff


	//----- nvinfo : EIATTR_MERCURY_ISA_VERSION
	.align		4
        /*0020*/ 	.byte	0x03, 0x5f
        /*0022*/ 	.short	0x0101


	//----- nvinfo : EIATTR_VRC_CTA_INIT_COUNT
	.align		4
        /*0024*/ 	.byte	0x02, 0x4a
	.zero		1
	.zero		1


	//----- nvinfo : EIATTR_EXIT_INSTR_OFFSETS
	.align		4
        /*0028*/ 	.byte	0x04, 0x1c
        /*002a*/ 	.short	(.L_13 - .L_12)


	//   ....[0]....
.L_12:
        /*002c*/ 	.word	0x00000820


	//----- nvinfo : EIATTR_CRS_STACK_SIZE
	.align		4
.L_13:
        /*0030*/ 	.byte	0x04, 0x1e
        /*0032*/ 	.short	(.L_15 - .L_14)
.L_14:
        /*0034*/ 	.word	0x00000000


	//----- nvinfo : EIATTR_CBANK_PARAM_SIZE
	.align		4
.L_15:
        /*0038*/ 	.byte	0x03, 0x19
        /*003a*/ 	.short	0x0008


	//----- nvinfo : EIATTR_PARAM_CBANK
	.align		4
        /*003c*/ 	.byte	0x04, 0x0a
        /*003e*/ 	.short	(.L_17 - .L_16)
	.align		4
.L_16:
        /*0040*/ 	.word	index@(.nv.constant0._Z6kernelPi)
        /*0044*/ 	.short	0x0380
        /*0046*/ 	.short	0x0008


	//----- nvinfo : EIATTR_SW_WAR
	.align		4
.L_17:
        /*0048*/ 	.byte	0x04, 0x36
        /*004a*/ 	.short	(.L_19 - .L_18)
.L_18:
        /*004c*/ 	.word	0x00000008
.L_19:


//--------------------- .nv.callgraph             --------------------------
	.section	.nv.callgraph,"",@"SHT_CUDA_CALLGRAPH"
	.align	4
	.sectionentsize	8
	.align		4
        /*0000*/ 	.word	0x00000000
	.align		4
        /*0004*/ 	.word	0xffffffff
	.align		4
        /*0008*/ 	.word	0x00000000
	.align		4
        /*000c*/ 	.word	0xfffffffe
	.align		4
        /*0010*/ 	.word	0x00000000
	.align		4
        /*0014*/ 	.word	0xfffffffd
	.align		4
        /*0018*/ 	.word	0x00000000
	.align		4
        /*001c*/ 	.word	0xfffffffc


//--------------------- .text._Z6kernelPi         --------------------------
	.section	.text._Z6kernelPi,"ax",@progbits
	.align	128
        .global         _Z6kernelPi
        .type           _Z6kernelPi,@function
        .size           _Z6kernelPi,(.L_x_13 - _Z6kernelPi)
        .other          _Z6kernelPi,@"STO_CUDA_ENTRY STV_DEFAULT"
_Z6kernelPi:
.text._Z6kernelPi:
[----:B------:R-:W-:Y:S08]  /*0000*/  LDC R1, c[0x0][0x37c] ;  /* 0x0000df00ff017b82 */ /* 0x000ff00000000800 */
[----:B------:R-:W0:Y:S01]  /*0010*/  S2UR UR4, SR_CTAID.X ;  /* 0x00000000000479c3 */ /* 0x000e220000002500 */
[----:B------:R-:W1:Y:S01]  /*0020*/  S2R R5, SR_CTAID.Y ;  /* 0x0000000000057919 */ /* 0x000e620000002600 */
[----:B------:R-:W-:Y:S01]  /*0030*/  HFMA2 R3, -RZ, RZ, 0.87646484375, 0.000785350799560546875 ;  /* 0x3b03126fff037431 */ /* 0x000fe200000001ff */
[----:B------:R-:W-:-:S05]  /*0040*/  MOV R4, 0x43fa0000 ;  /* 0x43fa000000047802 */ /* 0x000fca0000000f00 */
[----:B------:R-:W1:Y:S01]  /*0050*/  LDC R8, c[0x0][0x370] ;  /* 0x0000dc00ff087b82 */ /* 0x000e620000000800 */
[----:B------:R-:W-:-:S04]  /*0060*/  FFMA R2, R3, -R4, 1 ;  /* 0x3f80000003027423 */ /* 0x000fc80000000804 */
[----:B------:R-:W-:Y:S01]  /*0070*/  FFMA R3, R2, R3, 0.0020000000949949026108 ;  /* 0x3b03126f02037423 */ /* 0x000fe20000000003 */
[----:B0-----:R-:W-:-:S05]  /*0080*/  I2FP.F32.U32 R0, UR4 ;  /* 0x0000000400007c45 */ /* 0x001fca0008201000 */
[----:B------:R-:W-:-:S04]  /*0090*/  FADD R0, -R0, 500 ;  /* 0x43fa000000007421 */ /* 0x000fc80000000100 */
[----:B------:R-:W-:Y:S01]  /*00a0*/  FMUL R0, R0, 1.5 ;  /* 0x3fc0000000007820 */ /* 0x000fe20000400000 */
[----:B-1----:R-:W-:-:S03]  /*00b0*/  IMAD R2, R5, R8, UR4 ;  /* 0x0000000405027e24 */ /* 0x002fc6000f8e0208 */
[----:B------:R-:W0:Y:S01]  /*00c0*/  FCHK P0, R0, 500 ;  /* 0x43fa000000007902 */ /* 0x000e220000000000 */
[----:B------:R-:W-:-:S04]  /*00d0*/  FFMA R6, R0, R3, RZ ;  /* 0x0000000300067223 */ /* 0x000fc800000000ff */
[----:B------:R-:W-:-:S04]  /*00e0*/  FFMA R7, R6, -500, R0 ;  /* 0xc3fa000006077823 */ /* 0x000fc80000000000 */
[----:B------:R-:W-:Y:S01]  /*00f0*/  FFMA R3, R3, R7, R6 ;  /* 0x0000000703037223 */ /* 0x000fe20000000006 */
[----:B0-----:R-:W-:Y:S06]  /*0100*/  @!P0 BRA `(.L_x_0) ;  /* 0x0000000000108947 */ /* 0x001fec0003800000 */
[----:B------:R-:W-:Y:S02]  /*0110*/  MOV R3, R0 ;  /* 0x0000000000037202 */ /* 0x000fe40000000f00 */
[----:B------:R-:W-:-:S07]  /*0120*/  MOV R6, 0x140 ;  /* 0x0000014000067802 */ /* 0x000fce0000000f00 */
[----:B------:R-:W-:Y:S05]  /*0130*/  CALL.REL.NOINC `($__internal_0_$__cuda_sm3x_div_rn_noftz_f32_slowpath) ;  /* 0x0000000400bc7944 */ /* 0x000fea0003c00000 */
[----:B------:R-:W-:-:S07]  /*0140*/  MOV R3, R0 ;  /* 0x0000000000037202 */ /* 0x000fce0000000f00 */
.L_x_0:
[----:B------:R-:W-:Y:S02]  /*0150*/  I2FP.F32.U32 R5, R5 ;  /* 0x0000000500057245 */ /* 0x000fe40000201000 */
[----:B------:R-:W-:-:S03]  /*0160*/  MOV R9, 0x3b03126f ;  /* 0x3b03126f00097802 */ /* 0x000fc60000000f00 */
[----:B------:R-:W-:Y:S02]  /*0170*/  FADD R5, -R5, 500 ;  /* 0x43fa000005057421 */ /* 0x000fe40000000100 */
[----:B------:R-:W-:Y:S02]  /*0180*/  FFMA R0, R9, -R4, 1 ;  /* 0x3f80000009007423 */ /* 0x000fe40000000804 */
[----:B------:R-:W-:Y:S01]  /*0190*/  FMUL R7, R5, 1.5 ;  /* 0x3fc0000005077820 */ /* 0x000fe20000400000 */
[----:B------:R-:W-:Y:S01]  /*01a0*/  MOV R5, R3 ;  /* 0x0000000300057202 */ /* 0x000fe20000000f00 */
[----:B------:R-:W-:Y:S02]  /*01b0*/  FFMA R0, R0, R9, 0.0020000000949949026108 ;  /* 0x3b03126f00007423 */ /* 0x000fe40000000009 */
[----:B------:R-:W0:Y:S02]  /*01c0*/  FCHK P0, R7, 500 ;  /* 0x43fa000007007902 */ /* 0x000e240000000000 */
[----:B------:R-:W-:-:S04]  /*01d0*/  FFMA R6, R0, R7, RZ ;  /* 0x0000000700067223 */ /* 0x000fc800000000ff */
[----:B------:R-:W-:-:S04]  /*01e0*/  FFMA R9, R6, -500, R7 ;  /* 0xc3fa000006097823 */ /* 0x000fc80000000007 */
[----:B------:R-:W-:Y:S01]  /*01f0*/  FFMA R0, R0, R9, R6 ;  /* 0x0000000900007223 */ /* 0x000fe20000000006 */
[----:B0-----:R-:W-:Y:S06]  /*0200*/  @!P0 BRA `(.L_x_1) ;  /* 0x00000000000c8947 */ /* 0x001fec0003800000 */
[----:B------:R-:W-:Y:S02]  /*0210*/  MOV R3, R7 ;  /* 0x0000000700037202 */ /* 0x000fe40000000f00 */
[----:B------:R-:W-:-:S07]  /*0220*/  MOV R6, 0x240 ;  /* 0x0000024000067802 */ /* 0x000fce0000000f00 */
[----:B------:R-:W-:Y:S05]  /*0230*/  CALL.REL.NOINC `($__internal_0_$__cuda_sm3x_div_rn_noftz_f32_slowpath) ;  /* 0x00000004007c7944 */ /* 0x000fea0003c00000 */
.L_x_1:
[----:B------:R-:W0:Y:S01]  /*0240*/  LDCU.64 UR6, c[0x0][0x358] ;  /* 0x00006b00ff0677ac */ /* 0x000e220008000a00 */
[----:B------:R-:W-:-:S05]  /*0250*/  UMOV UR4, URZ ;  /* 0x000000ff00047c82 */ /* 0x000fca0008000000 */
.L_x_3:
[C---:B------:R-:W-:Y:S01]  /*0260*/  FMUL R4, R0.reuse, R0 ;  /* 0x0000000000047220 */ /* 0x040fe20000400000 */
[----:B------:R-:W-:-:S03]  /*0270*/  FMUL R3, R0, R5 ;  /* 0x0000000500037220 */ /* 0x000fc60000400000 */
[-C--:B------:R-:W-:Y:S01]  /*0280*/  FFMA R4, R5, R5.reuse, -R4 ;  /* 0x0000000505047223 */ /* 0x080fe20000000804 */
[----:B------:R-:W-:-:S03]  /*0290*/  FFMA R3, R0, R5, R3 ;  /* 0x0000000500037223 */ /* 0x000fc60000000003 */
[----:B------:R-:W-:Y:S01]  /*02a0*/  FADD R5, R4, -0.80000001192092895508 ;  /* 0xbf4ccccd04057421 */ /* 0x000fe20000000000 */
[----:B------:R-:W-:-:S03]  /*02b0*/  FADD R6, R3, 0.15600000321865081787 ;  /* 0x3e1fbe7703067421 */ /* 0x000fc60000000000 */
[----:B------:R-:W-:Y:S01]  /*02c0*/  FMUL R3, R5, R5 ;  /* 0x0000000505037220 */ /* 0x000fe20000400000 */
[----:B------:R-:W-:-:S04]  /*02d0*/  FMUL R8, R6, R6 ;  /* 0x0000000606087220 */ /* 0x000fc80000400000 */
[----:B------:R-:W-:-:S05]  /*02e0*/  FADD R0, R3, R8 ;  /* 0x0000000803007221 */ /* 0x000fca0000000000 */
[----:B------:R-:W-:Y:S01]  /*02f0*/  FSETP.GT.AND P0, PT, R0, 1000, PT ;  /* 0x447a00000000780b */ /* 0x000fe20003f04000 */
[----:B------:R-:W-:-:S12]  /*0300*/  HFMA2 R0, -RZ, RZ, 0, 0 ;  /* 0x00000000ff007431 */ /* 0x000fd800000001ff */
[----:B------:R-:W-:Y:S05]  /*0310*/  @P0 BRA `(.L_x_2) ;  /* 0x0000000400280947 */ /* 0x000fea0003800000 */
[----:B------:R-:W-:Y:S01]  /*0320*/  FMUL R4, R5, R6 ;  /* 0x0000000605047220 */ /* 0x000fe20000400000 */
[----:B------:R-:W-:-:S03]  /*0330*/  FADD R3, R3, -R8 ;  /* 0x8000000803037221 */ /* 0x000fc60000000000 */
[----:B------:R-:W-:Y:S01]  /*0340*/  FFMA R4, R5, R6, R4 ;  /* 0x0000000605047223 */ /* 0x000fe20000000004 */
[----:B------:R-:W-:-:S03]  /*0350*/  FADD R5, R3, -0.80000001192092895508 ;  /* 0xbf4ccccd03057421 */ /* 0x000fc60000000000 */
[----:B------:R-:W-:Y:S01]  /*0360*/  FADD R6, R4, 0.15600000321865081787 ;  /* 0x3e1fbe7704067421 */ /* 0x000fe20000000000 */
[----:B------:R-:W-:-:S03]  /*0370*/  FMUL R3, R5, R5 ;  /* 0x0000000505037220 */ /* 0x000fc60000400000 */
[----:B------:R-:W-:-:S04]  /*0380*/  FMUL R8, R6, R6 ;  /* 0x0000000606087220 */ /* 0x000fc80000400000 */
[----:B------:R-:W-:-:S05]  /*0390*/  FADD R4, R3, R8 ;  /* 0x0000000803047221 */ /* 0x000fca0000000000 */
[----:B------:R-:W-:-:S13]  /*03a0*/  FSETP.GT.AND P0, PT, R4, 1000, PT ;  /* 0x447a00000400780b */ /* 0x000fda0003f04000 */
        /* <DEDUP_REMOVED lines=51> */
[----:B------:R-:W-:-:S04]  /*06e0*/  FMUL R3, R6, R5 ;  /* 0x0000000506037220 */ /* 0x000fc80000400000 */
[----:B------:R-:W-:Y:S01]  /*06f0*/  FFMA R4, R6, R5, R3 ;  /* 0x0000000506047223 */ /* 0x000fe20000000003 */
[----:B------:R-:W-:-:S03]  /*0700*/  FADD R3, R7, -R8 ;  /* 0x8000000807037221 */ /* 0x000fc60000000000 */
[----:B------:R-:W-:Y:S01]  /*0710*/  FADD R4, R4, 0.15600000321865081787 ;  /* 0x3e1fbe7704047421 */ /* 0x000fe20000000000 */
[----:B------:R-:W-:-:S03]  /*0720*/  FADD R5, R3, -0.80000001192092895508 ;  /* 0xbf4ccccd03057421 */ /* 0x000fc60000000000 */
[----:B------:R-:W-:-:S04]  /*0730*/  FMUL R6, R4, R4 ;  /* 0x0000000404067220 */ /* 0x000fc80000400000 */
[----:B------:R-:W-:-:S05]  /*0740*/  FFMA R6, R5, R5, R6 ;  /* 0x0000000505067223 */ /* 0x000fca0000000006 */
[----:B------:R-:W-:-:S13]  /*0750*/  FSETP.GT.AND P0, PT, R6, 1000, PT ;  /* 0x447a00000600780b */ /* 0x000fda0003f04000 */
[----:B------:R-:W-:Y:S05]  /*0760*/  @P0 BRA `(.L_x_2) ;  /* 0x0000000000140947 */ /* 0x000fea0003800000 */
[----:B------:R-:W-:Y:S01]  /*0770*/  UIADD3 UR4, UPT, UPT, UR4, 0x8, URZ ;  /* 0x0000000804047890 */ /* 0x000fe2000fffe0ff */
[----:B------:R-:W-:-:S03]  /*0780*/  MOV R0, R4 ;  /* 0x0000000400007202 */ /* 0x000fc60000000f00 */
[----:B------:R-:W-:-:S09]  /*0790*/  UISETP.NE.AND UP0, UPT, UR4, 0xc8, UPT ;  /* 0x000000c80400788c */ /* 0x000fd2000bf05270 */
[----:B------:R-:W-:Y:S05]  /*07a0*/  BRA.U UP0, `(.L_x_3) ;  /* 0xfffffff900ac7547 */ /* 0x000fea000b83ffff */
[----:B------:R-:W-:-:S07]  /*07b0*/  HFMA2 R0, -RZ, RZ, 0, 1.5199184417724609375e-05 ;  /* 0x000000ffff007431 */ /* 0x000fce00000001ff */
.L_x_2:
[----:B------:R-:W1:Y:S01]  /*07c0*/  LDC.64 R4, c[0x0][0x380] ;  /* 0x0000e000ff047b82 */ /* 0x000e620000000a00 */
[----:B------:R-:W-:-:S05]  /*07d0*/  LEA R3, R2, R2, 0x1 ;  /* 0x0000000202037211 */ /* 0x000fca00078e08ff */
[----:B-1----:R-:W-:-:S05]  /*07e0*/  IMAD.WIDE R2, R3, 0x4, R4 ;  /* 0x0000000403027825 */ /* 0x002fca00078e0204 */
[----:B0-----:R-:W-:Y:S04]  /*07f0*/  STG.E desc[UR6][R2.64], R0 ;  /* 0x0000000002007986 */ /* 0x001fe8000c101906 */
[----:B------:R-:W-:Y:S04]  /*0800*/  STG.E desc[UR6][R2.64+0x4], R0 ;  /* 0x0000040002007986 */ /* 0x000fe8000c101906 */
[----:B------:R-:W-:Y:S01]  /*0810*/  STG.E desc[UR6][R2.64+0x8], R0 ;  /* 0x0000080002007986 */ /* 0x000fe2000c101906 */
[----:B------:R-:W-:Y:S05]  /*0820*/  EXIT ;  /* 0x000000000000794d */ /* 0x000fea0003800000 */
        .weak           $__internal_0_$__cuda_sm3x_div_rn_noftz_f32_slowpath
        .type           $__internal_0_$__cuda_sm3x_div_rn_noftz_f32_slowpath,@function
        .size           $__internal_0_$__cuda_sm3x_div_rn_noftz_f32_slowpath,(.L_x_13 - $__internal_0_$__cuda_sm3x_div_rn_noftz_f32_slowpath)
$__internal_0_$__cuda_sm3x_div_rn_noftz_f32_slowpath:
[----:B------:R-:W-:Y:S02]  /*0830*/  SHF.R.U32.HI R7, RZ, 0x17, R4 ;  /* 0x00000017ff077819 */ /* 0x000fe40000011604 */
[----:B------:R-:W-:Y:S02]  /*0840*/  SHF.R.U32.HI R0, RZ, 0x17, R3 ;  /* 0x00000017ff007819 */ /* 0x000fe40000011603 */
[----:B------:R-:W-:Y:S02]  /*0850*/  LOP3.LUT R7, R7, 0xff, RZ, 0xc0, !PT ;  /* 0x000000ff07077812 */ /* 0x000fe400078ec0ff */
[----:B------:R-:W-:Y:S02]  /*0860*/  LOP3.LUT R12, R0, 0xff, RZ, 0xc0, !PT ;  /* 0x000000ff000c7812 */ /* 0x000fe400078ec0ff */
[----:B------:R-:W-:Y:S02]  /*0870*/  IADD3 R10, PT, PT, R7, -0x1, RZ ;  /* 0xffffffff070a7810 */ /* 0x000fe40007ffe0ff */
[----:B------:R-:W-:-:S02]  /*0880*/  IADD3 R11, PT, PT, R12, -0x1, RZ ;  /* 0xffffffff0c0b7810 */ /* 0x000fc40007ffe0ff */
[----:B------:R-:W-:Y:S02]  /*0890*/  ISETP.GT.U32.AND P0, PT, R10, 0xfd, PT ;  /* 0x000000fd0a00780c */ /* 0x000fe40003f04070 */
[----:B------:R-:W-:Y:S02]  /*08a0*/  MOV R8, 0x43fa0000 ;  /* 0x43fa000000087802 */ /* 0x000fe40000000f00 */
[----:B------:R-:W-:-:S13]  /*08b0*/  ISETP.GT.U32.OR P0, PT, R11, 0xfd, P0 ;  /* 0x000000fd0b00780c */ /* 0x000fda0000704470 */
[----:B------:R-:W-:Y:S01]  /*08c0*/  @!P0 MOV R9, RZ ;  /* 0x000000ff00098202 */ /* 0x000fe20000000f00 */
[----:B------:R-:W-:Y:S06]  /*08d0*/  @!P0 BRA `(.L_x_4) ;  /* 0x0000000000608947 */ /* 0x000fec0003800000 */
[----:B------:R-:W-:Y:S01]  /*08e0*/  HFMA2 R0, -RZ, RZ, 3.98828125, 0 ;  /* 0x43fa0000ff007431 */ /* 0x000fe200000001ff */
[----:B------:R-:W-:-:S04]  /*08f0*/  FSETP.GTU.FTZ.AND P0, PT, |R3|, +INF , PT ;  /* 0x7f8000000300780b */ /* 0x000fc80003f1c200 */
[----:B------:R-:W-:-:S04]  /*0900*/  FSETP.GTU.FTZ.AND P1, PT, |R0|, +INF , PT ;  /* 0x7f8000000000780b */ /* 0x000fc80003f3c200 */
[----:B------:R-:W-:-:S13]  /*0910*/  PLOP3.LUT P0, PT, P0, P1, PT, 0xf8, 0x8f ;  /* 0x00000000008f781c */ /* 0x000fda0000703f70 */
[----:B------:R-:W-:Y:S05]  /*0920*/  @P0 BRA `(.L_x_5) ;  /* 0x0000000400440947 */ /* 0x000fea0003800000 */
[----:B------:R-:W-:-:S13]  /*0930*/  LOP3.LUT P0, RZ, R8, 0x7fffffff, R3, 0xc8, !PT ;  /* 0x7fffffff08ff7812 */ /* 0x000fda000780c803 */
[----:B------:R-:W-:Y:S05]  /*0940*/  @!P0 BRA `(.L_x_6) ;  /* 0x0000000400348947 */ /* 0x000fea0003800000 */
[C---:B------:R-:W-:Y:S02]  /*0950*/  FSETP.NEU.FTZ.AND P2, PT, |R3|.reuse, +INF , PT ;  /* 0x7f8000000300780b */ /* 0x040fe40003f5d200 */
[----:B------:R-:W-:Y:S02]  /*0960*/  FSETP.NEU.FTZ.AND P1, PT, |R0|, +INF , PT ;  /* 0x7f8000000000780b */ /* 0x000fe40003f3d200 */
[----:B------:R-:W-:-:S11]  /*0970*/  FSETP.NEU.FTZ.AND P0, PT, |R3|, +INF , PT ;  /* 0x7f8000000300780b */ /* 0x000fd60003f1d200 */
[----:B------:R-:W-:Y:S05]  /*0980*/  @!P1 BRA !P2, `(.L_x_6) ;  /* 0x0000000400249947 */ /* 0x000fea0005000000 */
[----:B------:R-:W-:-:S04]  /*0990*/  LOP3.LUT P2, RZ, R3, 0x7fffffff, RZ, 0xc0, !PT ;  /* 0x7fffffff03ff7812 */ /* 0x000fc8000784c0ff */
[----:B------:R-:W-:-:S13]  /*09a0*/  PLOP3.LUT P1, PT, P1, P2, PT, 0x2f, 0xf2 ;  /* 0x0000000000f2781c */ /* 0x000fda0000f24577 */
[----:B------:R-:W-:Y:S05]  /*09b0*/  @P1 BRA `(.L_x_7) ;  /* 0x0000000400101947 */ /* 0x000fea0003800000 */
[----:B------:R-:W-:-:S04]  /*09c0*/  LOP3.LUT P1, RZ, R8, 0x7fffffff, RZ, 0xc0, !PT ;  /* 0x7fffffff08ff7812 */ /* 0x000fc8000782c0ff */
[----:B------:R-:W-:-:S13]  /*09d0*/  PLOP3.LUT P0, PT, P0, P1, PT, 0x2f, 0xf2 ;  /* 0x0000000000f2781c */ /* 0x000fda0000702577 */
[----:B------:R-:W-:Y:S05]  /*09e0*/  @P0 BRA `(.L_x_8) ;  /* 0x0000000000f80947 */ /* 0x000fea0003800000 */
[----:B------:R-:W-:Y:S02]  /*09f0*/  ISETP.GE.AND P0, PT, R11, RZ, PT ;  /* 0x000000ff0b00720c */ /* 0x000fe40003f06270 */
[----:B------:R-:W-:-:S11]  /*0a00*/  ISETP.GE.AND P1, PT, R10, RZ, PT ;  /* 0x000000ff0a00720c */ /* 0x000fd60003f26270 */
[----:B------:R-:W-:Y:S01]  /*0a10*/  @P0 MOV R9, RZ ;  /* 0x000000ff00090202 */ /* 0x000fe20000000f00 */
[----:B------:R-:W-:Y:S01]  /*0a20*/  @!P0 FFMA R3, R3, 1.84467440737095516160e+19, RZ ;  /* 0x5f80000003038823 */ /* 0x000fe200000000ff */
[----:B------:R-:W-:Y:S01]  /*0a30*/  @!P0 MOV R9, 0xffffffc0 ;  /* 0xffffffc000098802 */ /* 0x000fe20000000f00 */
[----:B------:R-:W-:-:S03]  /*0a40*/  @!P1 FFMA R8, R0, 1.84467440737095516160e+19, RZ ;  /* 0x5f80000000089823 */ /* 0x000fc600000000ff */
[----:B------:R-:W-:-:S07]  /*0a50*/  @!P1 IADD3 R9, PT, PT, R9, 0x40, RZ ;  /* 0x0000004009099810 */ /* 0x000fce0007ffe0ff */
.L_x_4:
[----:B------:R-:W-:-:S04]  /*0a60*/  LEA R11, R7, 0xc0800000, 0x17 ;  /* 0xc0800000070b7811 */ /* 0x000fc800078eb8ff */
[----:B------:R-:W-:Y:S02]  /*0a70*/  IADD3 R11, PT, PT, -R11, R8, RZ ;  /* 0x000000080b0b7210 */ /* 0x000fe40007ffe1ff */
[----:B------:R-:W-:Y:S02]  /*0a80*/  IADD3 R8, PT, PT, R12, -0x7f, RZ ;  /* 0xffffff810c087810 */ /* 0x000fe40007ffe0ff */
[----:B------:R-:W0:Y:S01]  /*0a90*/  MUFU.RCP R10, R11 ;  /* 0x0000000b000a7308 */ /* 0x000e220000001000 */
[----:B------:R-:W-:Y:S02]  /*0aa0*/  FADD.FTZ R13, -R11, -RZ ;  /* 0x800000ff0b0d7221 */ /* 0x000fe40000010100 */
[C---:B------:R-:W-:Y:S01]  /*0ab0*/  IMAD R0, R8.reuse, -0x800000, R3 ;  /* 0xff80000008007824 */ /* 0x040fe200078e0203 */
[----:B------:R-:W-:-:S04]  /*0ac0*/  IADD3 R8, PT, PT, R8, 0x7f, -R7 ;  /* 0x0000007f08087810 */ /* 0x000fc80007ffe807 */
[----:B------:R-:W-:Y:S01]  /*0ad0*/  IADD3 R8, PT, PT, R8, R9, RZ ;  /* 0x0000000908087210 */ /* 0x000fe20007ffe0ff */
[----:B0-----:R-:W-:-:S04]  /*0ae0*/  FFMA R15, R10, R13, 1 ;  /* 0x3f8000000a0f7423 */ /* 0x001fc8000000000d */
[----:B------:R-:W-:-:S04]  /*0af0*/  FFMA R12, R10, R15, R10 ;  /* 0x0000000f0a0c7223 */ /* 0x000fc8000000000a */
[----:B------:R-:W-:-:S04]  /*0b00*/  FFMA R3, R0, R12, RZ ;  /* 0x0000000c00037223 */ /* 0x000fc800000000ff */
[----:B------:R-:W-:-:S04]  /*0b10*/  FFMA R10, R13, R3, R0 ;  /* 0x000000030d0a7223 */ /* 0x000fc80000000000 */
[----:B------:R-:W-:-:S04]  /*0b20*/  FFMA R15, R12, R10, R3 ;  /* 0x0000000a0c0f7223 */ /* 0x000fc80000000003 */
[----:B------:R-:W-:-:S04]  /*0b30*/  FFMA R10, R13, R15, R0 ;  /* 0x0000000f0d0a7223 */ /* 0x000fc80000000000 */
[----:B------:R-:W-:-:S05]  /*0b40*/  FFMA R0, R12, R10, R15 ;  /* 0x0000000a0c007223 */ /* 0x000fca000000000f */
[----:B------:R-:W-:-:S04]  /*0b50*/  SHF.R.U32.HI R3, RZ, 0x17, R0 ;  /* 0x00000017ff037819 */ /* 0x000fc80000011600 */
[----:B------:R-:W-:-:S04]  /*0b60*/  LOP3.LUT R3, R3, 0xff, RZ, 0xc0, !PT ;  /* 0x000000ff03037812 */ /* 0x000fc800078ec0ff */
[----:B------:R-:W-:-:S04]  /*0b70*/  IADD3 R9, PT, PT, R3, R8, RZ ;  /* 0x0000000803097210 */ /* 0x000fc80007ffe0ff */
[----:B------:R-:W-:-:S04]  /*0b80*/  IADD3 R3, PT, PT, R9, -0x1, RZ ;  /* 0xffffffff09037810 */ /* 0x000fc80007ffe0ff */
[----:B------:R-:W-:-:S13]  /*0b90*/  ISETP.GE.U32.AND P0, PT, R3, 0xfe, PT ;  /* 0x000000fe0300780c */ /* 0x000fda0003f06070 */
[----:B------:R-:W-:Y:S05]  /*0ba0*/  @!P0 BRA `(.L_x_9) ;  /* 0x0000000000808947 */ /* 0x000fea0003800000 */
[----:B------:R-:W-:-:S13]  /*0bb0*/  ISETP.GT.AND P0, PT, R9, 0xfe, PT ;  /* 0x000000fe0900780c */ /* 0x000fda0003f04270 */
[----:B------:R-:W-:Y:S05]  /*0bc0*/  @P0 BRA `(.L_x_10) ;  /* 0x00000000006c0947 */ /* 0x000fea0003800000 */
[----:B------:R-:W-:-:S13]  /*0bd0*/  ISETP.GE.AND P0, PT, R9, 0x1, PT ;  /* 0x000000010900780c */ /* 0x000fda0003f06270 */
[----:B------:R-:W-:Y:S05]  /*0be0*/  @P0 BRA `(.L_x_11) ;  /* 0x0000000000980947 */ /* 0x000fea0003800000 */
[----:B------:R-:W-:Y:S02]  /*0bf0*/  ISETP.GE.AND P0, PT, R9, -0x18, PT ;  /* 0xffffffe80900780c */ /* 0x000fe40003f06270 */
[----:B------:R-:W-:-:S11]  /*0c00*/  LOP3.LUT R0, R0, 0x80000000, RZ, 0xc0, !PT ;  /* 0x8000000000007812 */ /* 0x000fd600078ec0ff */
[----:B------:R-:W-:Y:S05]  /*0c10*/  @!P0 BRA `(.L_x_11) ;  /* 0x00000000008c8947 */ /* 0x000fea0003800000 */
[CCC-:B------:R-:W-:Y:S01]  /*0c20*/  FFMA.RZ R3, R12.reuse, R10.reuse, R15.reuse ;  /* 0x0000000a0c037223 */ /* 0x1c0fe2000000c00f */
[CCC-:B------:R-:W-:Y:S01]  /*0c30*/  FFMA.RM R8, R12.reuse, R10.reuse, R15.reuse ;  /* 0x0000000a0c087223 */ /* 0x1c0fe2000000400f */
[C---:B------:R-:W-:Y:S02]  /*0c40*/  ISETP.NE.AND P2, PT, R9.reuse, RZ, PT ;  /* 0x000000ff0900720c */ /* 0x040fe40003f45270 */
[----:B------:R-:W-:Y:S02]  /*0c50*/  ISETP.NE.AND P1, PT, R9, RZ, PT ;  /* 0x000000ff0900720c */ /* 0x000fe40003f25270 */
[----:B------:R-:W-:Y:S01]  /*0c60*/  LOP3.LUT R7, R3, 0x7fffff, RZ, 0xc0, !PT ;  /* 0x007fffff03077812 */ /* 0x000fe200078ec0ff */
[----:B------:R-:W-:Y:S01]  /*0c70*/  FFMA.RP R3, R12, R10, R15 ;  /* 0x0000000a0c037223 */ /* 0x000fe2000000800f */
[----:B------:R-:W-:Y:S02]  /*0c80*/  IADD3 R10, PT, PT, R9, 0x20, RZ ;  /* 0x00000020090a7810 */ /* 0x000fe40007ffe0ff */
[----:B------:R-:W-:-:S02]  /*0c90*/  LOP3.LUT R7, R7, 0x800000, RZ, 0xfc, !PT ;  /* 0x0080000007077812 */ /* 0x000fc400078efcff */
[----:B------:R-:W-:Y:S02]  /*0ca0*/  IADD3 R9, PT, PT, -R9, RZ, RZ ;  /* 0x000000ff09097210 */ /* 0x000fe40007ffe1ff */
[----:B------:R-:W-:Y:S02]  /*0cb0*/  SHF.L.U32 R10, R7, R10, RZ ;  /* 0x0000000a070a7219 */ /* 0x000fe400000006ff */
[----:B------:R-:W-:Y:S02]  /*0cc0*/  FSETP.NEU.FTZ.AND P0, PT, R3, R8, PT ;  /* 0x000000080300720b */ /* 0x000fe40003f1d000 */
[----:B------:R-:W-:Y:S02]  /*0cd0*/  SEL R8, R9, RZ, P2 ;  /* 0x000000ff09087207 */ /* 0x000fe40001000000 */
[----:B------:R-:W-:Y:S02]  /*0ce0*/  ISETP.NE.AND P1, PT, R10, RZ, P1 ;  /* 0x000000ff0a00720c */ /* 0x000fe40000f25270 */
[----:B------:R-:W-:-:S02]  /*0cf0*/  SHF.R.U32.HI R8, RZ, R8, R7 ;  /* 0x00000008ff087219 */ /* 0x000fc40000011607 */
[----:B------:R-:W-:Y:S02]  /*0d00*/  PLOP3.LUT P0, PT, P0, P1, PT, 0xf8, 0x8f ;  /* 0x00000000008f781c */ /* 0x000fe40000703f70 */
[----:B------:R-:W-:Y:S02]  /*0d10*/  SHF.R.U32.HI R10, RZ, 0x1, R8 ;  /* 0x00000001ff0a7819 */ /* 0x000fe40000011608 */
[----:B------:R-:W-:-:S04]  /*0d20*/  SEL R3, RZ, 0x1, !P0 ;  /* 0x00000001ff037807 */ /* 0x000fc80004000000 */
[----:B------:R-:W-:-:S04]  /*0d30*/  LOP3.LUT R3, R3, 0x1, R10, 0xf8, !PT ;  /* 0x0000000103037812 */ /* 0x000fc800078ef80a */
[----:B------:R-:W-:-:S04]  /*0d40*/  LOP3.LUT R3, R3, R8, RZ, 0xc0, !PT ;  /* 0x0000000803037212 */ /* 0x000fc800078ec0ff */
[----:B------:R-:W-:-:S04]  /*0d50*/  IADD3 R3, PT, PT, R10, R3, RZ ;  /* 0x000000030a037210 */ /* 0x000fc80007ffe0ff */
[----:B------:R-:W-:Y:S01]  /*0d60*/  LOP3.LUT R0, R3, R0, RZ, 0xfc, !PT ;  /* 0x0000000003007212 */ /* 0x000fe200078efcff */
[----:B------:R-:W-:Y:S06]  /*0d70*/  BRA `(.L_x_11) ;  /* 0x0000000000347947 */ /* 0x000fec0003800000 */
.L_x_10:
[----:B------:R-:W-:-:S04]  /*0d80*/  LOP3.LUT R0, R0, 0x80000000, RZ, 0xc0, !PT ;  /* 0x8000000000007812 */ /* 0x000fc800078ec0ff */
[----:B------:R-:W-:Y:S01]  /*0d90*/  LOP3.LUT R0, R0, 0x7f800000, RZ, 0xfc, !PT ;  /* 0x7f80000000007812 */ /* 0x000fe200078efcff */
[----:B------:R-:W-:Y:S06]  /*0da0*/  BRA `(.L_x_11) ;  /* 0x0000000000287947 */ /* 0x000fec0003800000 */
.L_x_9:
[----:B------:R-:W-:Y:S01]  /*0db0*/  LEA R0, R8, R0, 0x17 ;  /* 0x0000000008007211 */ /* 0x000fe200078eb8ff */
[----:B------:R-:W-:Y:S06]  /*0dc0*/  BRA `(.L_x_11) ;  /* 0x0000000000207947 */ /* 0x000fec0003800000 */
.L_x_8:
[----:B------:R-:W-:-:S04]  /*0dd0*/  LOP3.LUT R0, R8, 0x80000000, R3, 0x48, !PT ;  /* 0x8000000008007812 */ /* 0x000fc800078e4803 */
[----:B------:R-:W-:Y:S01]  /*0de0*/  LOP3.LUT R0, R0, 0x7f800000, RZ, 0xfc, !PT ;  /* 0x7f80000000007812 */ /* 0x000fe200078efcff */
[----:B------:R-:W-:Y:S06]  /*0df0*/  BRA `(.L_x_11) ;  /* 0x0000000000147947 */ /* 0x000fec0003800000 */
.L_x_7:
[----:B------:R-:W-:Y:S01]  /*0e00*/  LOP3.LUT R0, R8, 0x80000000, R3, 0x48, !PT ;  /* 0x8000000008007812 */ /* 0x000fe200078e4803 */
[----:B------:R-:W-:Y:S06]  /*0e10*/  BRA `(.L_x_11) ;  /* 0x00000000000c7947 */ /* 0x000fec0003800000 */
.L_x_6:
[----:B------:R-:W0:Y:S01]  /*0e20*/  MUFU.RSQ R0, -QNAN ;  /* 0xffc0000000007908 */ /* 0x000e220000001400 */
[----:B------:R-:W-:Y:S05]  /*0e30*/  BRA `(.L_x_11) ;  /* 0x0000000000047947 */ /* 0x000fea0003800000 */
.L_x_5:
[----:B------:R-:W-:-:S07]  /*0e40*/  FADD.FTZ R0, R3, R0 ;  /* 0x0000000003007221 */ /* 0x000fce0000010000 */
.L_x_11:
[----:B------:R-:W-:-:S04]  /*0e50*/  HFMA2 R7, -RZ, RZ, 0, 0 ;  /* 0x00000000ff077431 */ /* 0x000fc800000001ff */
[----:B0-----:R-:W-:Y:S05]  /*0e60*/  RET.REL.NODEC R6 `(_Z6kernelPi) ;  /* 0xfffffff006647950 */ /* 0x001fea0003c3ffff */
.L_x_12:
[----:B------:R-:W-:-:S00]  /*0e70*/  BRA `(.L_x_12) ;  /* 0xfffffffc00fc7947 */ /* 0x000fc0000383ffff */
[----:B------:R-:W-:-:S00]  /*0e80*/  NOP ;  /* 0x0000000000007918 */ /* 0x000fc00000000000 */
[----:B------:R-:W-:-:S00]  /*0e90*/  NOP ;  /* 0x0000000000007918 */ /* 0x000fc00000000000 */
[----:B------:R-:W-:-:S00]  /*0ea0*/  NOP ;  /* 0x0000000000007918 */ /* 0x000fc00000000000 */
[----:B------:R-:W-:-:S00]  /*0eb0*/  NOP ;  /* 0x0000000000007918 */ /* 0x000fc00000000000 */
[----:B------:R-:W-:-:S00]  /*0ec0*/  NOP ;  /* 0x0000000000007918 */ /* 0x000fc00000000000 */
[----:B------:R-:W-:-:S00]  /*0ed0*/  NOP ;  /* 0x0000000000007918 */ /* 0x000fc00000000000 */
[----:B------:R-:W-:-:S00]  /*0ee0*/  NOP ;  /* 0x0000000000007918 */ /* 0x000fc00000000000 */
[----:B------:R-:W-:-:S00]  /*0ef0*/  NOP ;  /* 0x0000000000007918 */ /* 0x000fc00000000000 */
.L_x_13:


//--------------------- .nv.shared.reserved.0     --------------------------
	.section	.nv.shared.reserved.0,"aw",@nobits
	.weak		__nv_reservedSMEM_offset_0_alias
	.size		__nv_reservedSMEM_offset_0_alias, 0, 64
	.other		__nv_reservedSMEM_offset_0_alias,@"STO_CUDA_RESERVED_SHARED STV_DEFAULT"
__nv_reservedSMEM_offset_0_alias:
	.zero		0
	.zero		64


//--------------------- .nv.constant0._Z6kernelPi --------------------------
	.section	.nv.constant0._Z6kernelPi,"a",@progbits
	.sectionflags	@""
	.align	4
.nv.constant0._Z6kernelPi:
	.zero		904


//--------------------- SYMBOLS --------------------------

	.type		.nv.reservedSmem.offset0,@object
	.size		.nv.reservedSmem.offset0,0x4
